	.headerflags	@"EF_CUDA_TEXMODE_UNIFIED EF_CUDA_64BIT_ADDRESS EF_CUDA_ACCELERATORS EF_CUDA_SM90 EF_CUDA_VIRTUAL_SM(EF_CUDA_SM90)"
	.elftype	@"ET_EXEC"


//--------------------- .nv.info                  --------------------------
	.section	.nv.info,"",@"SHT_CUDA_INFO"
	.align	4


	//----- nvinfo : EIATTR_REGCOUNT
	.align		4
        /*0000*/ 	.byte	0x04, 0x2f
        /*0002*/ 	.short	(.L_1 - .L_0)
	.align		4
.L_0:
        /*0004*/ 	.word	index@(triton_poi_fused__unsafe_index_add_mul_sub_87)
        /*0008*/ 	.word	0x00000014


	//----- nvinfo : EIATTR_MIN_STACK_SIZE
	.align		4
.L_1:
        /*000c*/ 	.byte	0x04, 0x12
        /*000e*/ 	.short	(.L_3 - .L_2)
	.align		4
.L_2:
        /*0010*/ 	.word	index@(triton_poi_fused__unsafe_index_add_mul_sub_87)
        /*0014*/ 	.word	0x00000000


	//----- nvinfo : EIATTR_FRAME_SIZE
	.align		4
.L_3:
        /*0018*/ 	.byte	0x04, 0x11
        /*001a*/ 	.short	(.L_5 - .L_4)
	.align		4
.L_4:
        /*001c*/ 	.word	index@(triton_poi_fused__unsafe_index_add_mul_sub_87)
        /*0020*/ 	.word	0x00000000


	//----- nvinfo : EIATTR_MIN_STACK_SIZE
	.align		4
.L_5:
        /*0024*/ 	.byte	0x04, 0x12
        /*0026*/ 	.short	(.L_7 - .L_6)
	.align		4
.L_6:
        /*0028*/ 	.word	index@(triton_poi_fused__unsafe_index_add_mul_sub_87)
        /*002c*/ 	.word	0x00000000
.L_7:


//--------------------- .nv.info.triton_poi_fused__unsafe_index_add_mul_sub_87 --------------------------
	.section	.nv.info.triton_poi_fused__unsafe_index_add_mul_sub_87,"",@"SHT_CUDA_INFO"
	.sectionflags	@""
	.align	4


	//----- nvinfo : EIATTR_CUDA_API_VERSION
	.align		4
        /*0000*/ 	.byte	0x04, 0x37
        /*0002*/ 	.short	(.L_9 - .L_8)
.L_8:
        /*0004*/ 	.word	0x0000007c


	//----- nvinfo : EIATTR_KPARAM_INFO
	.align		4
.L_9:
        /*0008*/ 	.byte	0x04, 0x17
        /*000a*/ 	.short	(.L_11 - .L_10)
.L_10:
        /*000c*/ 	.word	0x00000000
        /*0010*/ 	.short	0x0006
        /*0012*/ 	.short	0x0030
        /*0014*/ 	.byte	0x00, 0xf0, 0x11, 0x00


	//----- nvinfo : EIATTR_KPARAM_INFO
	.align		4
.L_11:
        /*0018*/ 	.byte	0x04, 0x17
        /*001a*/ 	.short	(.L_13 - .L_12)
.L_12:
        /*001c*/ 	.word	0x00000000
        /*0020*/ 	.short	0x0005
        /*0022*/ 	.short	0x0028
        /*0024*/ 	.byte	0x00, 0xf4, 0x21, 0x00


	//----- nvinfo : EIATTR_KPARAM_INFO
	.align		4
.L_13:
        /*0028*/ 	.byte	0x04, 0x17
        /*002a*/ 	.short	(.L_15 - .L_14)
.L_14:
        /*002c*/ 	.word	0x00000000
        /*0030*/ 	.short	0x0004
        /*0032*/ 	.short	0x0020
        /*0034*/ 	.byte	0x00, 0xf4, 0x21, 0x00


	//----- nvinfo : EIATTR_KPARAM_INFO
	.align		4
.L_15:
        /*0038*/ 	.byte	0x04, 0x17
        /*003a*/ 	.short	(.L_17 - .L_16)
.L_16:
        /*003c*/ 	.word	0x00000000
        /*0040*/ 	.short	0x0003
        /*0042*/ 	.short	0x0018
        /*0044*/ 	.byte	0x00, 0xf4, 0x21, 0x00


	//----- nvinfo : EIATTR_KPARAM_INFO
	.align		4
.L_17:
        /*0048*/ 	.byte	0x04, 0x17
        /*004a*/ 	.short	(.L_19 - .L_18)
.L_18:
        /*004c*/ 	.word	0x00000000
        /*0050*/ 	.short	0x0002
        /*0052*/ 	.short	0x0010
        /*0054*/ 	.byte	0x00, 0xf4, 0x21, 0x00


	//----- nvinfo : EIATTR_KPARAM_INFO
	.align		4
.L_19:
        /*0058*/ 	.byte	0x04, 0x17
        /*005a*/ 	.short	(.L_21 - .L_20)
.L_20:
        /*005c*/ 	.word	0x00000000
        /*0060*/ 	.short	0x0001
        /*0062*/ 	.short	0x0008
        /*0064*/ 	.byte	0x00, 0xf4, 0x21, 0x00


	//----- nvinfo : EIATTR_KPARAM_INFO
	.align		4
.L_21:
        /*0068*/ 	.byte	0x04, 0x17
        /*006a*/ 	.short	(.L_23 - .L_22)
.L_22:
        /*006c*/ 	.word	0x00000000
        /*0070*/ 	.short	0x0000
        /*0072*/ 	.short	0x0000
        /*0074*/ 	.byte	0x00, 0xf4, 0x21, 0x00


	//----- nvinfo : EIATTR_SPARSE_MMA_MASK
	.align		4
.L_23:
        /*0078*/ 	.byte	0x03, 0x50
        /*007a*/ 	.short	0x0000


	//----- nvinfo : EIATTR_MAXREG_COUNT
	.align		4
        /*007c*/ 	.byte	0x03, 0x1b
        /*007e*/ 	.short	0x00ff


	//----- nvinfo : EIATTR_EXIT_INSTR_OFFSETS
	.align		4
        /*0080*/ 	.byte	0x04, 0x1c
        /*0082*/ 	.short	(.L_25 - .L_24)


	//   ....[0]....
.L_24:
        /*0084*/ 	.word	0x000003b0


	//----- nvinfo : EIATTR_REQNTID
	.align		4
.L_25:
        /*0088*/ 	.byte	0x04, 0x10
        /*008a*/ 	.short	(.L_27 - .L_26)
.L_26:
        /*008c*/ 	.word	0x00000080
        /*0090*/ 	.word	0x00000001
        /*0094*/ 	.word	0x00000001


	//----- nvinfo : EIATTR_CBANK_PARAM_SIZE
	.align		4
.L_27:
        /*0098*/ 	.byte	0x03, 0x19
        /*009a*/ 	.short	0x0034


	//----- nvinfo : EIATTR_PARAM_CBANK
	.align		4
        /*009c*/ 	.byte	0x04, 0x0a
        /*009e*/ 	.short	(.L_29 - .L_28)
	.align		4
.L_28:
        /*00a0*/ 	.word	index@(.nv.constant0.triton_poi_fused__unsafe_index_add_mul_sub_87)
        /*00a4*/ 	.short	0x0210
        /*00a6*/ 	.short	0x0034


	//----- nvinfo : EIATTR_SW_WAR
	.align		4
.L_29:
        /*00a8*/ 	.byte	0x04, 0x36
        /*00aa*/ 	.short	(.L_31 - .L_30)
.L_30:
        /*00ac*/ 	.word	0x00000008
.L_31:


//--------------------- .nv.callgraph             --------------------------
	.section	.nv.callgraph,"",@"SHT_CUDA_CALLGRAPH"
	.align	4
	.sectionentsize	8
	.align		4
        /*0000*/ 	.word	0x00000000
	.align		4
        /*0004*/ 	.word	0xffffffff
	.align		4
        /*0008*/ 	.word	0x00000000
	.align		4
        /*000c*/ 	.word	0xfffffffe
	.align		4
        /*0010*/ 	.word	0x00000000
	.align		4
        /*0014*/ 	.word	0xfffffffd
	.align		4
        /*0018*/ 	.word	0x00000000
	.align		4
        /*001c*/ 	.word	0xfffffffc


//--------------------- .text.triton_poi_fused__unsafe_index_add_mul_sub_87 --------------------------
	.section	.text.triton_poi_fused__unsafe_index_add_mul_sub_87,"ax",@progbits
	.align	128
        .global         triton_poi_fused__unsafe_index_add_mul_sub_87
        .type           triton_poi_fused__unsafe_index_add_mul_sub_87,@function
        .size           triton_poi_fused__unsafe_index_add_mul_sub_87,(.L_x_1 - triton_poi_fused__unsafe_index_add_mul_sub_87)
        .other          triton_poi_fused__unsafe_index_add_mul_sub_87,@"STO_CUDA_ENTRY STV_DEFAULT"
triton_poi_fused__unsafe_index_add_mul_sub_87:
.text.triton_poi_fused__unsafe_index_add_mul_sub_87:
[----:B------:R-:W-:Y:S01]  /*0000*/  LDC R1, c[0x0][0x28] ;  /* 0x00000a00ff017b82 */ /* 0x000fe20000000800 */
[----:B------:R-:W1:Y:S07]  /*0010*/  S2R R3, SR_TID.X ;  /* 0x0000000000037919 */ /* 0x000e6e0000002100 */
[----:B------:R-:W2:Y:S01]  /*0020*/  LDC.64 R8, c[0x0][0x210] ;  /* 0x00008400ff087b82 */ /* 0x000ea20000000a00 */
[----:B------:R-:W-:Y:S01]  /*0030*/  ULDC.64 UR4, c[0x0][0x208] ;  /* 0x0000820000047ab9 */ /* 0x000fe20000000a00 */
[----:B------:R-:W-:Y:S01]  /*0040*/  ULDC.64 UR6, c[0x0][0x220] ;  /* 0x0000880000067ab9 */ /* 0x000fe20000000a00 */
[----:B------:R-:W3:Y:S05]  /*0050*/  S2R R4, SR_CTAID.X ;  /* 0x0000000000047919 */ /* 0x000eea0000002500 */
[----:B------:R-:W4:Y:S01]  /*0060*/  LDC.64 R10, c[0x0][0x218] ;  /* 0x00008600ff0a7b82 */ /* 0x000f220000000a00 */
[----:B-1----:R-:W-:-:S05]  /*0070*/  LOP3.LUT R3, R3, 0x7f, RZ, 0xc0, !PT ;  /* 0x0000007f03037812 */ /* 0x002fca00078ec0ff */
[----:B---3--:R-:W-:-:S05]  /*0080*/  IMAD R0, R4, 0x80, R3 ;  /* 0x0000008004007824 */ /* 0x008fca00078e0203 */
[----:B------:R-:W-:-:S04]  /*0090*/  SHF.R.S32.HI R3, RZ, 0x1f, R0 ;  /* 0x0000001fff037819 */ /* 0x000fc80000011400 */
[----:B------:R-:W-:-:S04]  /*00a0*/  LEA.HI R5, R3, R0, RZ, 0x2 ;  /* 0x0000000003057211 */ /* 0x000fc800078f10ff */
[----:B------:R-:W-:Y:S02]  /*00b0*/  SHF.R.S32.HI R6, RZ, 0x2, R5 ;  /* 0x00000002ff067819 */ /* 0x000fe40000011405 */
[----:B------:R-:W-:Y:S02]  /*00c0*/  LOP3.LUT R5, R5, 0xfffffffc, RZ, 0xc0, !PT ;  /* 0xfffffffc05057812 */ /* 0x000fe400078ec0ff */
[----:B------:R-:W-:-:S04]  /*00d0*/  LEA.HI R2, R6, R6, RZ, 0x2 ;  /* 0x0000000606027211 */ /* 0x000fc800078f10ff */
[----:B------:R-:W-:Y:S02]  /*00e0*/  LOP3.LUT R7, R2, 0xfffffffc, RZ, 0xc0, !PT ;  /* 0xfffffffc02077812 */ /* 0x000fe400078ec0ff */
[----:B------:R-:W1:Y:S03]  /*00f0*/  LDC.64 R2, c[0x0][0x228] ;  /* 0x00008a00ff027b82 */ /* 0x000e660000000a00 */
[----:B------:R-:W-:-:S04]  /*0100*/  IMAD.IADD R7, R6, 0x1, -R7 ;  /* 0x0000000106077824 */ /* 0x000fc800078e0a07 */
[----:B--2---:R-:W-:-:S06]  /*0110*/  IMAD.WIDE R8, R7, 0x8, R8 ;  /* 0x0000000807087825 */ /* 0x004fcc00078e0208 */
[----:B------:R-:W2:Y:S01]  /*0120*/  LDG.E.EL.64 R8, desc[UR4][R8.64] ;  /* 0x0000000408087981 */ /* 0x000ea2000c2e1b00 */
[----:B------:R-:W-:-:S04]  /*0130*/  IMAD.IADD R5, R0, 0x1, -R5 ;  /* 0x0000000100057824 */ /* 0x000fc800078e0a05 */
[----:B----4-:R-:W-:-:S04]  /*0140*/  IMAD.WIDE R10, R5, 0x8, R10 ;  /* 0x00000008050a7825 */ /* 0x010fc800078e020a */
[----:B-1----:R-:W-:Y:S02]  /*0150*/  IMAD.WIDE R6, R5, 0x8, R2 ;  /* 0x0000000805067825 */ /* 0x002fe400078e0202 */
[----:B------:R-:W3:Y:S04]  /*0160*/  LDG.E.EL.64 R10, desc[UR4][R10.64] ;  /* 0x000000040a0a7981 */ /* 0x000ee8000c2e1b00 */
[----:B------:R-:W4:Y:S01]  /*0170*/  LDG.E.EL.64 R6, desc[UR4][R6.64] ;  /* 0x0000000406067981 */ /* 0x000f22000c2e1b00 */
[----:B--2---:R-:W-:-:S04]  /*0180*/  SHF.R.U32.HI R3, RZ, 0x1e, R9 ;  /* 0x0000001eff037819 */ /* 0x004fc80000011609 */
[----:B------:R-:W-:-:S04]  /*0190*/  LOP3.LUT R3, R3, 0x2, RZ, 0xc0, !PT ;  /* 0x0000000203037812 */ /* 0x000fc800078ec0ff */
[----:B------:R-:W-:Y:S02]  /*01a0*/  IADD3 R16, P0, R8, R3, RZ ;  /* 0x0000000308107210 */ /* 0x000fe40007f1e0ff */
[----:B------:R-:W1:Y:S01]  /*01b0*/  LDC.64 R2, c[0x0][0x230] ;  /* 0x00008c00ff027b82 */ /* 0x000e620000000a00 */
[----:B---3--:R-:W-:Y:S02]  /*01c0*/  LEA R14, P1, R10, UR6, 0x2 ;  /* 0x000000060a0e7c11 */ /* 0x008fe4000f8210ff */
[----:B------:R-:W-:Y:S01]  /*01d0*/  IMAD.X R17, RZ, RZ, R9, P0 ;  /* 0x000000ffff117224 */ /* 0x000fe200000e0609 */
[----:B------:R-:W-:Y:S02]  /*01e0*/  SHF.R.S32.HI R9, RZ, 0x18, R4 ;  /* 0x00000018ff097819 */ /* 0x000fe40000011404 */
[----:B------:R-:W-:Y:S02]  /*01f0*/  SHF.R.U32.HI R13, RZ, 0x1c, R11 ;  /* 0x0000001cff0d7819 */ /* 0x000fe4000001160b */
[----:B----4-:R-:W-:-:S02]  /*0200*/  SHF.R.U32.HI R4, RZ, 0x1c, R7 ;  /* 0x0000001cff047819 */ /* 0x010fc40000011607 */
[----:B------:R-:W-:Y:S02]  /*0210*/  SGXT R9, R9, 0x1 ;  /* 0x000000010909781a */ /* 0x000fe40000000200 */
[----:B------:R-:W-:Y:S01]  /*0220*/  LEA.HI.X R15, R10, UR7, R11, 0x2, P1 ;  /* 0x000000070a0f7c11 */ /* 0x000fe200088f140b */
[----:B------:R-:W-:Y:S01]  /*0230*/  IMAD.SHL.U32 R10, R16, 0x8, RZ ;  /* 0x00000008100a7824 */ /* 0x000fe200078e00ff */
[----:B------:R-:W-:Y:S02]  /*0240*/  LEA R11, P2, R6, UR6, 0x2 ;  /* 0x00000006060b7c11 */ /* 0x000fe4000f8410ff */
[----:B------:R-:W-:Y:S02]  /*0250*/  LOP3.LUT R4, R4, 0x8, RZ, 0xc0, !PT ;  /* 0x0000000804047812 */ /* 0x000fe400078ec0ff */
[----:B------:R-:W-:Y:S02]  /*0260*/  LOP3.LUT R13, R13, 0x8, RZ, 0xc0, !PT ;  /* 0x000000080d0d7812 */ /* 0x000fe400078ec0ff */
[----:B------:R-:W-:-:S02]  /*0270*/  LEA.HI R9, R9, R0, RZ, 0x4 ;  /* 0x0000000009097211 */ /* 0x000fc400078f20ff */
[----:B------:R-:W-:Y:S02]  /*0280*/  LEA.HI.X R7, R6, UR7, R7, 0x2, P2 ;  /* 0x0000000706077c11 */ /* 0x000fe400090f1407 */
[----:B------:R-:W-:Y:S01]  /*0290*/  IADD3 R6, P2, P3, R10, R11, R4 ;  /* 0x0000000b0a067210 */ /* 0x000fe20007b5e004 */
[----:B-1----:R-:W-:Y:S01]  /*02a0*/  IMAD.WIDE R2, R5, 0x4, R2 ;  /* 0x0000000405027825 */ /* 0x002fe200078e0202 */
[----:B------:R-:W-:Y:S02]  /*02b0*/  SHF.L.U64.HI R12, R16, 0x3, R17 ;  /* 0x00000003100c7819 */ /* 0x000fe40000010211 */
[----:B------:R-:W-:Y:S02]  /*02c0*/  IADD3 R8, P1, P0, R10, R14, R13 ;  /* 0x0000000e0a087210 */ /* 0x000fe4000783e00d */
[----:B------:R-:W-:Y:S01]  /*02d0*/  SHF.R.S32.HI R4, RZ, 0x4, R9 ;  /* 0x00000004ff047819 */ /* 0x000fe20000011409 */
[----:B------:R-:W2:Y:S01]  /*02e0*/  LDG.E.EL R2, desc[UR4][R2.64] ;  /* 0x0000000402027981 */ /* 0x000ea2000c2e1900 */
[----:B------:R-:W-:-:S02]  /*02f0*/  IADD3.X R9, R12, R15, RZ, P1, P0 ;  /* 0x0000000f0c097210 */ /* 0x000fc40000fe04ff */
[----:B------:R-:W-:Y:S01]  /*0300*/  IADD3.X R7, R12, R7, RZ, P2, P3 ;  /* 0x000000070c077210 */ /* 0x000fe200017e64ff */
[----:B------:R-:W-:Y:S02]  /*0310*/  IMAD.SHL.U32 R11, R4, 0x4, RZ ;  /* 0x00000004040b7824 */ /* 0x000fe400078e00ff */
[----:B------:R-:W1:Y:S02]  /*0320*/  LDC.64 R4, c[0x0][0x238] ;  /* 0x00008e00ff047b82 */ /* 0x000e640000000a00 */
[----:B------:R-:W-:-:S04]  /*0330*/  IMAD.WIDE R8, R11, 0x4, R8 ;  /* 0x000000040b087825 */ /* 0x000fc800078e0208 */
[----:B------:R-:W-:Y:S02]  /*0340*/  IMAD.WIDE R6, R11, 0x4, R6 ;  /* 0x000000040b067825 */ /* 0x000fe400078e0206 */
[----:B------:R-:W3:Y:S04]  /*0350*/  LDG.E.EL R9, desc[UR4][R8.64] ;  /* 0x0000000408097981 */ /* 0x000ee8000c2e1900 */
[----:B------:R-:W3:Y:S01]  /*0360*/  LDG.E.EL R6, desc[UR4][R6.64] ;  /* 0x0000000406067981 */ /* 0x000ee2000c2e1900 */
[----:B-1----:R-:W-:-:S04]  /*0370*/  IMAD.WIDE R4, R0, 0x4, R4 ;  /* 0x0000000400047825 */ /* 0x002fc800078e0204 */
[----:B---3--:R-:W-:-:S04]  /*0380*/  FADD R10, -R9, R6 ;  /* 0x00000006090a7221 */ /* 0x008fc80000000100 */
[----:B--2---:R-:W-:-:S05]  /*0390*/  FFMA R11, R2, R10, R9 ;  /* 0x0000000a020b7223 */ /* 0x004fca0000000009 */
[----:B------:R-:W-:Y:S01]  /*03a0*/  STG.E desc[UR4][R4.64], R11 ;  /* 0x0000000b04007986 */ /* 0x000fe2000c101904 */
[----:B------:R-:W-:Y:S05]  /*03b0*/  EXIT ;  /* 0x000000000000794d */ /* 0x000fea0003800000 */
.L_x_0:
[----:B------:R-:W-:-:S00]  /*03c0*/  BRA `(.L_x_0) ;  /* 0xfffffffc00fc7947 */ /* 0x000fc0000383ffff */
[----:B------:R-:W-:-:S00]  /*03d0*/  NOP ;  /* 0x0000000000007918 */ /* 0x000fc00000000000 */
        /* <DEDUP_REMOVED lines=10> */
.L_x_1:


//--------------------- .nv.constant0.triton_poi_fused__unsafe_index_add_mul_sub_87 --------------------------
	.section	.nv.constant0.triton_poi_fused__unsafe_index_add_mul_sub_87,"a",@progbits
	.sectionflags	@""
	.align	4
.nv.constant0.triton_poi_fused__unsafe_index_add_mul_sub_87:
	.zero		580
